	.headerflags	@"EF_CUDA_TEXMODE_UNIFIED EF_CUDA_64BIT_ADDRESS EF_CUDA_SM86 EF_CUDA_VIRTUAL_SM(EF_CUDA_SM86)"
	.elftype	@"ET_EXEC"


//--------------------- .nv.info                  --------------------------
	.section	.nv.info,"",@"SHT_CUDA_INFO"
	.align	4


	//----- nvinfo : EIATTR_REGCOUNT
	.align		4
        /*0000*/ 	.byte	0x04, 0x2f
        /*0002*/ 	.short	(.L_1 - .L_0)
	.align		4
.L_0:
        /*0004*/ 	.word	index@(triton_per_fused__to_copy_add_mean_pow_4)
        /*0008*/ 	.word	0x0000001a


	//----- nvinfo : EIATTR_MIN_STACK_SIZE
	.align		4
.L_1:
        /*000c*/ 	.byte	0x04, 0x12
        /*000e*/ 	.short	(.L_3 - .L_2)
	.align		4
.L_2:
        /*0010*/ 	.word	index@(triton_per_fused__to_copy_add_mean_pow_4)
        /*0014*/ 	.word	0x00000000


	//----- nvinfo : EIATTR_FRAME_SIZE
	.align		4
.L_3:
        /*0018*/ 	.byte	0x04, 0x11
        /*001a*/ 	.short	(.L_5 - .L_4)
	.align		4
.L_4:
        /*001c*/ 	.word	index@(triton_per_fused__to_copy_add_mean_pow_4)
        /*0020*/ 	.word	0x00000000


	//----- nvinfo : EIATTR_MIN_STACK_SIZE
	.align		4
.L_5:
        /*0024*/ 	.byte	0x04, 0x12
        /*0026*/ 	.short	(.L_7 - .L_6)
	.align		4
.L_6:
        /*0028*/ 	.word	index@(triton_per_fused__to_copy_add_mean_pow_4)
        /*002c*/ 	.word	0x00000000
.L_7:


//--------------------- .nv.info.triton_per_fused__to_copy_add_mean_pow_4 --------------------------
	.section	.nv.info.triton_per_fused__to_copy_add_mean_pow_4,"",@"SHT_CUDA_INFO"
	.sectionflags	@""
	.align	4


	//----- nvinfo : EIATTR_CUDA_API_VERSION
	.align		4
        /*0000*/ 	.byte	0x04, 0x37
        /*0002*/ 	.short	(.L_9 - .L_8)
.L_8:
        /*0004*/ 	.word	0x0000007c


	//----- nvinfo : EIATTR_SW2861232_WAR
	.align		4
.L_9:
        /*0008*/ 	.byte	0x01, 0x35
	.zero		2


	//----- nvinfo : EIATTR_PARAM_CBANK
	.align		4
        /*000c*/ 	.byte	0x04, 0x0a
        /*000e*/ 	.short	(.L_11 - .L_10)
	.align		4
.L_10:
        /*0010*/ 	.word	index@(.nv.constant0.triton_per_fused__to_copy_add_mean_pow_4)
        /*0014*/ 	.short	0x0160
        /*0016*/ 	.short	0x0048


	//----- nvinfo : EIATTR_CBANK_PARAM_SIZE
	.align		4
.L_11:
        /*0018*/ 	.byte	0x03, 0x19
        /*001a*/ 	.short	0x0048


	//----- nvinfo : EIATTR_KPARAM_INFO
	.align		4
        /*001c*/ 	.byte	0x04, 0x17
        /*001e*/ 	.short	(.L_13 - .L_12)
.L_12:
        /*0020*/ 	.word	0x00000000
        /*0024*/ 	.short	0x0009
        /*0026*/ 	.short	0x0040
        /*0028*/ 	.byte	0x00, 0xf4, 0x21, 0x00


	//----- nvinfo : EIATTR_KPARAM_INFO
	.align		4
.L_13:
        /*002c*/ 	.byte	0x04, 0x17
        /*002e*/ 	.short	(.L_15 - .L_14)
.L_14:
        /*0030*/ 	.word	0x00000000
        /*0034*/ 	.short	0x0008
        /*0036*/ 	.short	0x003c
        /*0038*/ 	.byte	0x00, 0xf0, 0x11, 0x00


	//----- nvinfo : EIATTR_KPARAM_INFO
	.align		4
.L_15:
        /*003c*/ 	.byte	0x04, 0x17
        /*003e*/ 	.short	(.L_17 - .L_16)
.L_16:
        /*0040*/ 	.word	0x00000000
        /*0044*/ 	.short	0x0007
        /*0046*/ 	.short	0x0038
        /*0048*/ 	.byte	0x00, 0xf0, 0x11, 0x00


	//----- nvinfo : EIATTR_KPARAM_INFO
	.align		4
.L_17:
        /*004c*/ 	.byte	0x04, 0x17
        /*004e*/ 	.short	(.L_19 - .L_18)
.L_18:
        /*0050*/ 	.word	0x00000000
        /*0054*/ 	.short	0x0006
        /*0056*/ 	.short	0x0030
        /*0058*/ 	.byte	0x00, 0xf4, 0x21, 0x00


	//----- nvinfo : EIATTR_KPARAM_INFO
	.align		4
.L_19:
        /*005c*/ 	.byte	0x04, 0x17
        /*005e*/ 	.short	(.L_21 - .L_20)
.L_20:
        /*0060*/ 	.word	0x00000000
        /*0064*/ 	.short	0x0005
        /*0066*/ 	.short	0x0028
        /*0068*/ 	.byte	0x00, 0xf4, 0x21, 0x00


	//----- nvinfo : EIATTR_KPARAM_INFO
	.align		4
.L_21:
        /*006c*/ 	.byte	0x04, 0x17
        /*006e*/ 	.short	(.L_23 - .L_22)
.L_22:
        /*0070*/ 	.word	0x00000000
        /*0074*/ 	.short	0x0004
        /*0076*/ 	.short	0x0020
        /*0078*/ 	.byte	0x00, 0xf4, 0x21, 0x00


	//----- nvinfo : EIATTR_KPARAM_INFO
	.align		4
.L_23:
        /*007c*/ 	.byte	0x04, 0x17
        /*007e*/ 	.short	(.L_25 - .L_24)
.L_24:
        /*0080*/ 	.word	0x00000000
        /*0084*/ 	.short	0x0003
        /*0086*/ 	.short	0x0018
        /*0088*/ 	.byte	0x00, 0xf4, 0x21, 0x00


	//----- nvinfo : EIATTR_KPARAM_INFO
	.align		4
.L_25:
        /*008c*/ 	.byte	0x04, 0x17
        /*008e*/ 	.short	(.L_27 - .L_26)
.L_26:
        /*0090*/ 	.word	0x00000000
        /*0094*/ 	.short	0x0002
        /*0096*/ 	.short	0x0010
        /*0098*/ 	.byte	0x00, 0xf4, 0x21, 0x00


	//----- nvinfo : EIATTR_KPARAM_INFO
	.align		4
.L_27:
        /*009c*/ 	.byte	0x04, 0x17
        /*009e*/ 	.short	(.L_29 - .L_28)
.L_28:
        /*00a0*/ 	.word	0x00000000
        /*00a4*/ 	.short	0x0001
        /*00a6*/ 	.short	0x0008
        /*00a8*/ 	.byte	0x00, 0xf4, 0x21, 0x00


	//----- nvinfo : EIATTR_KPARAM_INFO
	.align		4
.L_29:
        /*00ac*/ 	.byte	0x04, 0x17
        /*00ae*/ 	.short	(.L_31 - .L_30)
.L_30:
        /*00b0*/ 	.word	0x00000000
        /*00b4*/ 	.short	0x0000
        /*00b6*/ 	.short	0x0000
        /*00b8*/ 	.byte	0x00, 0xf4, 0x21, 0x00


	//----- nvinfo : EIATTR_MAXREG_COUNT
	.align		4
.L_31:
        /*00bc*/ 	.byte	0x03, 0x1b
        /*00be*/ 	.short	0x00ff


	//----- nvinfo : EIATTR_COOP_GROUP_MASK_REGIDS
	.align		4
        /*00c0*/ 	.byte	0x04, 0x29
        /*00c2*/ 	.short	(.L_33 - .L_32)


	//   ....[0]....
.L_32:
        /*00c4*/ 	.word	0xffffffff


	//   ....[1]....
        /*00c8*/ 	.word	0xffffffff


	//   ....[2]....
        /*00cc*/ 	.word	0xffffffff


	//   ....[3]....
        /*00d0*/ 	.word	0xffffffff


	//   ....[4]....
        /*00d4*/ 	.word	0xffffffff


	//----- nvinfo : EIATTR_COOP_GROUP_INSTR_OFFSETS
	.align		4
.L_33:
        /*00d8*/ 	.byte	0x04, 0x28
        /*00da*/ 	.short	(.L_35 - .L_34)


	//   ....[0]....
.L_34:
        /*00dc*/ 	.word	0x000004c0


	//   ....[1]....
        /*00e0*/ 	.word	0x000004e0


	//   ....[2]....
        /*00e4*/ 	.word	0x00000500


	//   ....[3]....
        /*00e8*/ 	.word	0x00000520


	//   ....[4]....
        /*00ec*/ 	.word	0x00000560


	//----- nvinfo : EIATTR_EXIT_INSTR_OFFSETS
	.align		4
.L_35:
        /*00f0*/ 	.byte	0x04, 0x1c
        /*00f2*/ 	.short	(.L_37 - .L_36)


	//   ....[0]....
.L_36:
        /*00f4*/ 	.word	0x000005d0


	//   ....[1]....
        /*00f8*/ 	.word	0x000005f0


	//----- nvinfo : EIATTR_REQNTID
	.align		4
.L_37:
        /*00fc*/ 	.byte	0x04, 0x10
        /*00fe*/ 	.short	(.L_39 - .L_38)
.L_38:
        /*0100*/ 	.word	0x00000020
        /*0104*/ 	.word	0x00000001
        /*0108*/ 	.word	0x00000001
.L_39:


//--------------------- .nv.callgraph             --------------------------
	.section	.nv.callgraph,"",@"SHT_CUDA_CALLGRAPH"
	.align	4
	.sectionentsize	8
	.align		4
        /*0000*/ 	.word	0x00000000
	.align		4
        /*0004*/ 	.word	0xffffffff
	.align		4
        /*0008*/ 	.word	0x00000000
	.align		4
        /*000c*/ 	.word	0xfffffffe
	.align		4
        /*0010*/ 	.word	0x00000000
	.align		4
        /*0014*/ 	.word	0xfffffffd
	.align		4
        /*0018*/ 	.word	0x00000000
	.align		4
        /*001c*/ 	.word	0xfffffffc


//--------------------- .nv.rel.action            --------------------------
	.section	.nv.rel.action,"",@"SHT_CUDA_RELOCINFO"
	.align	8
	.sectionentsize	8
        /*0000*/ 	.byte	0x73, 0x00, 0x00, 0x00, 0x00, 0x00, 0x00, 0x00, 0x00, 0x00, 0x00, 0x11, 0x25, 0x00, 0x05, 0x36


//--------------------- .nv.constant0.triton_per_fused__to_copy_add_mean_pow_4 --------------------------
	.section	.nv.constant0.triton_per_fused__to_copy_add_mean_pow_4,"a",@progbits
	.sectionflags	@""
	.align	4
.nv.constant0.triton_per_fused__to_copy_add_mean_pow_4:
	.zero		424


//--------------------- .text.triton_per_fused__to_copy_add_mean_pow_4 --------------------------
	.section	.text.triton_per_fused__to_copy_add_mean_pow_4,"ax",@progbits
	.sectioninfo	@"SHI_REGISTERS=26"
	.align	128
        .global         triton_per_fused__to_copy_add_mean_pow_4
        .type           triton_per_fused__to_copy_add_mean_pow_4,@function
        .size           triton_per_fused__to_copy_add_mean_pow_4,(.L_x_1 - triton_per_fused__to_copy_add_mean_pow_4)
        .other          triton_per_fused__to_copy_add_mean_pow_4,@"STO_CUDA_ENTRY STV_DEFAULT"
triton_per_fused__to_copy_add_mean_pow_4:
.text.triton_per_fused__to_copy_add_mean_pow_4:
[----:B------:R-:W-:Y:S02]  /*0000*/  IMAD.MOV.U32 R1, RZ, RZ, c[0x0][0x28] ;  /* 0x00000a00ff017624 */ /* 0x000fe400078e00ff */
[----:B------:R-:W0:Y:S01]  /*0010*/  S2R R19, SR_CTAID.X ;  /* 0x0000000000137919 */ /* 0x000e220000002500 */
[----:B------:R-:W-:Y:S01]  /*0020*/  IMAD.MOV.U32 R23, RZ, RZ, 0x2 ;  /* 0x00000002ff177424 */ /* 0x000fe200078e00ff */
[----:B------:R-:W-:Y:S01]  /*0030*/  PRMT R12, RZ, 0x7610, R12 ;  /* 0x00007610ff0c7816 */ /* 0x000fe2000000000c */
[----:B------:R-:W-:Y:S01]  /*0040*/  ULDC.64 UR4, c[0x0][0x118] ;  /* 0x0000460000047ab9 */ /* 0x000fe20000000a00 */
[C---:B0-----:R-:W-:Y:S01]  /*0050*/  IMAD.HI R0, R19.reuse, 0x2aaaaaab, RZ ;  /* 0x2aaaaaab13007827 */ /* 0x041fe200078e02ff */
[----:B------:R-:W-:-:S04]  /*0060*/  ISETP.GE.AND P1, PT, R19, 0x15180, PT ;  /* 0x000151801300780c */ /* 0x000fc80003f26270 */
[----:B------:R-:W-:-:S04]  /*0070*/  SHF.R.U32.HI R3, RZ, 0x1f, R0 ;  /* 0x0000001fff037819 */ /* 0x000fc80000011600 */
[----:B------:R-:W-:-:S05]  /*0080*/  LEA.HI.SX32 R6, R0, R3, 0x1e ;  /* 0x0000000300067211 */ /* 0x000fca00078ff2ff */
[----:B------:R-:W-:-:S05]  /*0090*/  IMAD.WIDE R2, R6, R23, c[0x0][0x168] ;  /* 0x00005a0006027625 */ /* 0x000fca00078e0217 */
[----:B------:R0:W2:Y:S01]  /*00a0*/  @!P1 LDG.E.EL.U16 R12, [R2.64] ;  /* 0x00000004020c9981 */ /* 0x0000a2000c2e1500 */
[----:B------:R-:W-:Y:S01]  /*00b0*/  PRMT R13, RZ, 0x7610, R13 ;  /* 0x00007610ff0d7816 */ /* 0x000fe2000000000d */
[C---:B------:R-:W-:Y:S02]  /*00c0*/  IMAD.WIDE R4, R6.reuse, R23, c[0x0][0x170] ;  /* 0x00005c0006047625 */ /* 0x040fe400078e0217 */
[----:B------:R-:W1:Y:S04]  /*00d0*/  S2R R20, SR_TID.X ;  /* 0x0000000000147919 */ /* 0x000e680000002100 */
[----:B------:R3:W4:Y:S01]  /*00e0*/  @!P1 LDG.E.EL.U16 R13, [R4.64] ;  /* 0x00000004040d9981 */ /* 0x000722000c2e1500 */
[----:B------:R-:W-:Y:S01]  /*00f0*/  IMAD R7, R6, -0x18, R19 ;  /* 0xffffffe806077824 */ /* 0x000fe200078e0213 */
[----:B------:R-:W-:Y:S01]  /*0100*/  CS2R R14, SRZ ;  /* 0x00000000000e7805 */ /* 0x000fe2000001ff00 */
[----:B------:R-:W-:Y:S01]  /*0110*/  IMAD.MOV.U32 R21, RZ, RZ, 0x4 ;  /* 0x00000004ff157424 */ /* 0x000fe200078e00ff */
[----:B------:R-:W-:Y:S01]  /*0120*/  CS2R R8, SRZ ;  /* 0x0000000000087805 */ /* 0x000fe2000001ff00 */
[----:B------:R-:W-:Y:S01]  /*0130*/  CS2R R10, SRZ ;  /* 0x00000000000a7805 */ /* 0x000fe2000001ff00 */
[----:B------:R-:W-:Y:S01]  /*0140*/  CS2R R16, SRZ ;  /* 0x0000000000107805 */ /* 0x000fe2000001ff00 */
[----:B-1----:R-:W-:-:S04]  /*0150*/  SHF.L.U32 R0, R20, 0x2, RZ ;  /* 0x0000000214007819 */ /* 0x002fc800000006ff */
[----:B------:R-:W-:-:S04]  /*0160*/  LOP3.LUT R0, R0, 0x7c, RZ, 0xc0, !PT ;  /* 0x0000007c00007812 */ /* 0x000fc800078ec0ff */
[----:B------:R-:W-:Y:S01]  /*0170*/  LEA R7, R7, R0, 0x7 ;  /* 0x0000000007077211 */ /* 0x000fe200078e38ff */
[----:B------:R-:W-:-:S04]  /*0180*/  IMAD R0, R19, 0x80, R0 ;  /* 0x0000008013007824 */ /* 0x000fc800078e0200 */
[----:B---3--:R-:W-:-:S04]  /*0190*/  IMAD.WIDE R4, R7, R23, c[0x0][0x178] ;  /* 0x00005e0007047625 */ /* 0x008fc800078e0217 */
[----:B0-----:R-:W-:Y:S01]  /*01a0*/  IMAD.WIDE R2, R0, R21, c[0x0][0x160] ;  /* 0x0000580000027625 */ /* 0x001fe200078e0215 */
[----:B------:R-:W3:Y:S03]  /*01b0*/  @!P1 LDG.E.EL.64 R14, [R4.64] ;  /* 0x00000004040e9981 */ /* 0x000ee6000c2e1b00 */
[----:B------:R-:W-:Y:S01]  /*01c0*/  IMAD.WIDE R6, R7, R23, c[0x0][0x180] ;  /* 0x0000600007067625 */ /* 0x000fe200078e0217 */
[----:B------:R3:W5:Y:S04]  /*01d0*/  @!P1 LDG.E.128 R8, [R2.64] ;  /* 0x0000000402089981 */ /* 0x000768000c1e1d00 */
[----:B------:R-:W5:Y:S01]  /*01e0*/  @!P1 LDG.E.EL.64 R16, [R6.64] ;  /* 0x0000000406109981 */ /* 0x000f62000c2e1b00 */
[----:B--2---:R-:W-:-:S04]  /*01f0*/  SHF.L.U32 R18, R12, 0x10, RZ ;  /* 0x000000100c127819 */ /* 0x004fc800000006ff */
[----:B------:R-:W-:-:S04]  /*0200*/  FSETP.GE.AND P0, PT, R18, RZ, PT ;  /* 0x000000ff1200720b */ /* 0x000fc80003f06000 */
[----:B------:R-:W-:Y:S02]  /*0210*/  SEL R12, R12, RZ, !P0 ;  /* 0x000000ff0c0c7207 */ /* 0x000fe40004000000 */
[----:B----4-:R-:W-:-:S03]  /*0220*/  SHF.L.U32 R18, R13, 0x10, RZ ;  /* 0x000000100d127819 */ /* 0x010fc600000006ff */
[----:B------:R-:W-:Y:S01]  /*0230*/  IMAD.U32 R12, R12, 0x10000, RZ ;  /* 0x000100000c0c7824 */ /* 0x000fe200078e00ff */
[----:B------:R-:W-:-:S03]  /*0240*/  FSETP.GTU.AND P2, PT, R18, RZ, PT ;  /* 0x000000ff1200720b */ /* 0x000fc60003f4c000 */
[----:B------:R-:W-:Y:S01]  /*0250*/  FADD R12, RZ, -R12 ;  /* 0x8000000cff0c7221 */ /* 0x000fe20000000000 */
[----:B------:R-:W-:-:S04]  /*0260*/  SEL R13, R13, RZ, P2 ;  /* 0x000000ff0d0d7207 */ /* 0x000fc80001000000 */
[----:B------:R-:W-:Y:S01]  /*0270*/  FSETP.NAN.AND P0, PT, R12, R12, PT ;  /* 0x0000000c0c00720b */ /* 0x000fe20003f08000 */
[----:B------:R-:W-:-:S05]  /*0280*/  IMAD.U32 R13, R13, 0x10000, RZ ;  /* 0x000100000d0d7824 */ /* 0x000fca00078e00ff */
[----:B------:R-:W-:-:S07]  /*0290*/  FSETP.GT.AND P2, PT, R12, R13, PT ;  /* 0x0000000d0c00720b */ /* 0x000fce0003f44000 */
[----:B------:R-:W-:-:S05]  /*02a0*/  @!P0 FSEL R12, R12, R13, P2 ;  /* 0x0000000d0c0c8208 */ /* 0x000fca0001000000 */
[----:B------:R-:W-:-:S05]  /*02b0*/  FMUL R12, R12, 0.0078740157186985015869 ;  /* 0x3c0102040c0c7820 */ /* 0x000fca0000400000 */
[C---:B------:R-:W-:Y:S02]  /*02c0*/  FSETP.GT.AND P0, PT, R12.reuse, 9.9999997473787516356e-06, PT ;  /* 0x3727c5ac0c00780b */ /* 0x040fe40003f04000 */
[----:B------:R-:W-:Y:S02]  /*02d0*/  FSETP.NAN.AND P2, PT, R12, R12, PT ;  /* 0x0000000c0c00720b */ /* 0x000fe40003f48000 */
[----:B---3--:R-:W-:Y:S02]  /*02e0*/  PRMT R2, R14, 0x7632, R2 ;  /* 0x000076320e027816 */ /* 0x008fe40000000002 */
[----:B-----5:R-:W-:Y:S02]  /*02f0*/  I2FP.F32.S32 R9, R9 ;  /* 0x0000000900097245 */ /* 0x020fe40000201400 */
[----:B------:R-:W-:-:S05]  /*0300*/  PRMT R3, R16, 0x7632, R3 ;  /* 0x0000763210037816 */ /* 0x000fca0000000003 */
[----:B------:R-:W-:Y:S01]  /*0310*/  @!P0 FSEL R12, R12, 9.9999997473787516356e-06, P2 ;  /* 0x3727c5ac0c0c8808 */ /* 0x000fe20001000000 */
[----:B------:R-:W-:Y:S01]  /*0320*/  IMAD.U32 R3, R3, 0x10000, RZ ;  /* 0x0001000003037824 */ /* 0x000fe200078e00ff */
[----:B------:R-:W-:Y:S02]  /*0330*/  SHF.L.U32 R2, R2, 0x10, RZ ;  /* 0x0000001002027819 */ /* 0x000fe400000006ff */
[----:B------:R-:W-:Y:S01]  /*0340*/  I2FP.F32.S32 R5, R8 ;  /* 0x0000000800057245 */ /* 0x000fe20000201400 */
[----:B------:R-:W-:Y:S01]  /*0350*/  FMUL R9, R12, R9 ;  /* 0x000000090c097220 */ /* 0x000fe20000400000 */
[----:B------:R-:W-:Y:S02]  /*0360*/  I2FP.F32.S32 R7, R10 ;  /* 0x0000000a00077245 */ /* 0x000fe40000201400 */
[----:B------:R-:W-:Y:S01]  /*0370*/  SHF.L.U32 R14, R14, 0x10, RZ ;  /* 0x000000100e0e7819 */ /* 0x000fe200000006ff */
[----:B------:R-:W-:Y:S01]  /*0380*/  FFMA R2, R2, R9, R3 ;  /* 0x0000000902027223 */ /* 0x000fe20000000003 */
[----:B------:R-:W-:Y:S01]  /*0390*/  FMUL R5, R12, R5 ;  /* 0x000000050c057220 */ /* 0x000fe20000400000 */
[----:B------:R-:W-:Y:S01]  /*03a0*/  IMAD.U32 R3, R16, 0x10000, RZ ;  /* 0x0001000010037824 */ /* 0x000fe200078e00ff */
[----:B------:R-:W-:Y:S01]  /*03b0*/  FMUL R10, R12, R7 ;  /* 0x000000070c0a7220 */ /* 0x000fe20000400000 */
[----:B------:R-:W-:Y:S01]  /*03c0*/  PRMT R6, R15, 0x7632, R6 ;  /* 0x000076320f067816 */ /* 0x000fe20000000006 */
[----:B------:R-:W-:Y:S01]  /*03d0*/  IMAD.U32 R8, R17, 0x10000, RZ ;  /* 0x0001000011087824 */ /* 0x000fe200078e00ff */
[----:B------:R-:W-:Y:S01]  /*03e0*/  I2FP.F32.S32 R11, R11 ;  /* 0x0000000b000b7245 */ /* 0x000fe20000201400 */
[----:B------:R-:W-:Y:S01]  /*03f0*/  FFMA R3, R14, R5, R3 ;  /* 0x000000050e037223 */ /* 0x000fe20000000003 */
[----:B------:R-:W-:Y:S01]  /*0400*/  SHF.L.U32 R15, R15, 0x10, RZ ;  /* 0x000000100f0f7819 */ /* 0x000fe200000006ff */
[----:B------:R-:W-:Y:S01]  /*0410*/  FMUL R4, R2, R2 ;  /* 0x0000000202047220 */ /* 0x000fe20000400000 */
[----:B------:R-:W-:Y:S01]  /*0420*/  PRMT R7, R17, 0x7632, R7 ;  /* 0x0000763211077816 */ /* 0x000fe20000000007 */
[----:B------:R-:W-:Y:S01]  /*0430*/  FMUL R11, R12, R11 ;  /* 0x0000000b0c0b7220 */ /* 0x000fe20000400000 */
[----:B------:R-:W-:Y:S01]  /*0440*/  SHF.L.U32 R6, R6, 0x10, RZ ;  /* 0x0000001006067819 */ /* 0x000fe200000006ff */
[----:B------:R-:W-:Y:S01]  /*0450*/  FFMA R15, R15, R10, R8 ;  /* 0x0000000a0f0f7223 */ /* 0x000fe20000000008 */
[----:B------:R-:W-:Y:S01]  /*0460*/  SHF.L.U32 R7, R7, 0x10, RZ ;  /* 0x0000001007077819 */ /* 0x000fe200000006ff */
[----:B------:R-:W-:-:S04]  /*0470*/  FFMA R4, R3, R3, R4 ;  /* 0x0000000303047223 */ /* 0x000fc80000000004 */
[----:B------:R-:W-:Y:S01]  /*0480*/  FFMA R6, R6, R11, R7 ;  /* 0x0000000b06067223 */ /* 0x000fe20000000007 */
[----:B------:R-:W-:-:S04]  /*0490*/  FFMA R5, R15, R15, R4 ;  /* 0x0000000f0f057223 */ /* 0x000fc80000000004 */
[----:B------:R-:W-:-:S05]  /*04a0*/  FFMA R5, R6, R6, R5 ;  /* 0x0000000606057223 */ /* 0x000fca0000000005 */
[----:B------:R-:W-:-:S05]  /*04b0*/  FSEL R5, R5, RZ, !P1 ;  /* 0x000000ff05057208 */ /* 0x000fca0004800000 */
[----:B------:R-:W0:Y:S02]  /*04c0*/  SHFL.BFLY PT, R4, R5, 0x10, 0x1f ;  /* 0x0e001f0005047f89 */ /* 0x000e2400000e0000 */
[----:B0-----:R-:W-:-:S05]  /*04d0*/  FADD R4, R5, R4 ;  /* 0x0000000405047221 */ /* 0x001fca0000000000 */
[----:B------:R-:W0:Y:S02]  /*04e0*/  SHFL.BFLY PT, R7, R4, 0x8, 0x1f ;  /* 0x0d001f0004077f89 */ /* 0x000e2400000e0000 */
[----:B0-----:R-:W-:-:S05]  /*04f0*/  FADD R7, R4, R7 ;  /* 0x0000000704077221 */ /* 0x001fca0000000000 */
[----:B------:R-:W0:Y:S02]  /*0500*/  SHFL.BFLY PT, R8, R7, 0x4, 0x1f ;  /* 0x0c801f0007087f89 */ /* 0x000e2400000e0000 */
[----:B0-----:R-:W-:-:S05]  /*0510*/  FADD R8, R7, R8 ;  /* 0x0000000807087221 */ /* 0x001fca0000000000 */
[----:B------:R-:W0:Y:S01]  /*0520*/  SHFL.BFLY PT, R9, R8, 0x2, 0x1f ;  /* 0x0c401f0008097f89 */ /* 0x000e2200000e0000 */
[----:B------:R-:W-:-:S04]  /*0530*/  LOP3.LUT P0, RZ, R20, 0x1f, RZ, 0xc0, !PT ;  /* 0x0000001f14ff7812 */ /* 0x000fc8000780c0ff */
[----:B------:R-:W-:Y:S01]  /*0540*/  ISETP.LT.AND P0, PT, R19, 0x15180, !P0 ;  /* 0x000151801300780c */ /* 0x000fe20004701270 */
[----:B0-----:R-:W-:-:S05]  /*0550*/  FADD R9, R8, R9 ;  /* 0x0000000908097221 */ /* 0x001fca0000000000 */
[----:B------:R-:W0:Y:S01]  /*0560*/  SHFL.BFLY PT, R10, R9, 0x1, 0x1f ;  /* 0x0c201f00090a7f89 */ /* 0x000e2200000e0000 */
[----:B------:R-:W-:Y:S01]  /*0570*/  F2FP.BF16.PACK_AB R14, R2, R3 ;  /* 0x00000003020e723e */ /* 0x000fe200000010ff */
[----:B------:R-:W-:Y:S01]  /*0580*/  IMAD.WIDE R2, R0, R23, c[0x0][0x188] ;  /* 0x0000620000027625 */ /* 0x000fe200078e0217 */
[----:B------:R-:W-:-:S05]  /*0590*/  F2FP.BF16.PACK_AB R15, R6, R15 ;  /* 0x0000000f060f723e */ /* 0x000fca00000010ff */
[----:B------:R1:W-:Y:S01]  /*05a0*/  @!P1 STG.E.64 [R2.64], R14 ;  /* 0x0000000e02009986 */ /* 0x0003e2000c101b04 */
[----:B------:R-:W-:Y:S01]  /*05b0*/  IMAD.WIDE R4, R19, R21, c[0x0][0x190] ;  /* 0x0000640013047625 */ /* 0x000fe200078e0215 */
[----:B0-----:R-:W-:Y:S01]  /*05c0*/  FADD R7, R9, R10 ;  /* 0x0000000a09077221 */ /* 0x001fe20000000000 */
[----:B------:R-:W-:Y:S06]  /*05d0*/  @!P0 EXIT ;  /* 0x000000000000894d */ /* 0x000fec0003800000 */
[----:B-1----:R-:W-:Y:S01]  /*05e0*/  STG.E [R4.64], R7 ;  /* 0x0000000704007986 */ /* 0x002fe2000c101904 */
[----:B------:R-:W-:Y:S05]  /*05f0*/  EXIT ;  /* 0x000000000000794d */ /* 0x000fea0003800000 */
.L_x_0:
[----:B------:R-:W-:-:S00]  /*0600*/  BRA `(.L_x_0) ;  /* 0xfffffff000007947 */ /* 0x000fc0000383ffff */
[----:B------:R-:W-:-:S00]  /*0610*/  NOP ;  /* 0x0000000000007918 */ /* 0x000fc00000000000 */
        /* <DEDUP_REMOVED lines=14> */
.L_x_1:
